	.headerflags	@"EF_CUDA_TEXMODE_UNIFIED EF_CUDA_64BIT_ADDRESS EF_CUDA_ACCELERATORS EF_CUDA_SM90 EF_CUDA_VIRTUAL_SM(EF_CUDA_SM90)"
	.elftype	@"ET_EXEC"


//--------------------- .nv.info                  --------------------------
	.section	.nv.info,"",@"SHT_CUDA_INFO"
	.align	4


	//----- nvinfo : EIATTR_REGCOUNT
	.align		4
        /*0000*/ 	.byte	0x04, 0x2f
        /*0002*/ 	.short	(.L_1 - .L_0)
	.align		4
.L_0:
        /*0004*/ 	.word	index@(triton_poi_fused_constant_pad_nd_2)
        /*0008*/ 	.word	0x0000000b


	//----- nvinfo : EIATTR_MIN_STACK_SIZE
	.align		4
.L_1:
        /*000c*/ 	.byte	0x04, 0x12
        /*000e*/ 	.short	(.L_3 - .L_2)
	.align		4
.L_2:
        /*0010*/ 	.word	index@(triton_poi_fused_constant_pad_nd_2)
        /*0014*/ 	.word	0x00000000


	//----- nvinfo : EIATTR_FRAME_SIZE
	.align		4
.L_3:
        /*0018*/ 	.byte	0x04, 0x11
        /*001a*/ 	.short	(.L_5 - .L_4)
	.align		4
.L_4:
        /*001c*/ 	.word	index@(triton_poi_fused_constant_pad_nd_2)
        /*0020*/ 	.word	0x00000000


	//----- nvinfo : EIATTR_MIN_STACK_SIZE
	.align		4
.L_5:
        /*0024*/ 	.byte	0x04, 0x12
        /*0026*/ 	.short	(.L_7 - .L_6)
	.align		4
.L_6:
        /*0028*/ 	.word	index@(triton_poi_fused_constant_pad_nd_2)
        /*002c*/ 	.word	0x00000000
.L_7:


//--------------------- .nv.info.triton_poi_fused_constant_pad_nd_2 --------------------------
	.section	.nv.info.triton_poi_fused_constant_pad_nd_2,"",@"SHT_CUDA_INFO"
	.sectionflags	@""
	.align	4


	//----- nvinfo : EIATTR_CUDA_API_VERSION
	.align		4
        /*0000*/ 	.byte	0x04, 0x37
        /*0002*/ 	.short	(.L_9 - .L_8)
.L_8:
        /*0004*/ 	.word	0x0000007c


	//----- nvinfo : EIATTR_KPARAM_INFO
	.align		4
.L_9:
        /*0008*/ 	.byte	0x04, 0x17
        /*000a*/ 	.short	(.L_11 - .L_10)
.L_10:
        /*000c*/ 	.word	0x00000000
        /*0010*/ 	.short	0x0002
        /*0012*/ 	.short	0x0010
        /*0014*/ 	.byte	0x00, 0xf0, 0x11, 0x00


	//----- nvinfo : EIATTR_KPARAM_INFO
	.align		4
.L_11:
        /*0018*/ 	.byte	0x04, 0x17
        /*001a*/ 	.short	(.L_13 - .L_12)
.L_12:
        /*001c*/ 	.word	0x00000000
        /*0020*/ 	.short	0x0001
        /*0022*/ 	.short	0x0008
        /*0024*/ 	.byte	0x00, 0xf4, 0x21, 0x00


	//----- nvinfo : EIATTR_KPARAM_INFO
	.align		4
.L_13:
        /*0028*/ 	.byte	0x04, 0x17
        /*002a*/ 	.short	(.L_15 - .L_14)
.L_14:
        /*002c*/ 	.word	0x00000000
        /*0030*/ 	.short	0x0000
        /*0032*/ 	.short	0x0000
        /*0034*/ 	.byte	0x00, 0xf4, 0x21, 0x00


	//----- nvinfo : EIATTR_SPARSE_MMA_MASK
	.align		4
.L_15:
        /*0038*/ 	.byte	0x03, 0x50
        /*003a*/ 	.short	0x0000


	//----- nvinfo : EIATTR_MAXREG_COUNT
	.align		4
        /*003c*/ 	.byte	0x03, 0x1b
        /*003e*/ 	.short	0x00ff


	//----- nvinfo : EIATTR_EXIT_INSTR_OFFSETS
	.align		4
        /*0040*/ 	.byte	0x04, 0x1c
        /*0042*/ 	.short	(.L_17 - .L_16)


	//   ....[0]....
.L_16:
        /*0044*/ 	.word	0x000001c0


	//   ....[1]....
        /*0048*/ 	.word	0x000001e0


	//----- nvinfo : EIATTR_REQNTID
	.align		4
.L_17:
        /*004c*/ 	.byte	0x04, 0x10
        /*004e*/ 	.short	(.L_19 - .L_18)
.L_18:
        /*0050*/ 	.word	0x00000080
        /*0054*/ 	.word	0x00000001
        /*0058*/ 	.word	0x00000001


	//----- nvinfo : EIATTR_CRS_STACK_SIZE
	.align		4
.L_19:
        /*005c*/ 	.byte	0x04, 0x1e
        /*005e*/ 	.short	(.L_21 - .L_20)
.L_20:
        /*0060*/ 	.word	0x00000000


	//----- nvinfo : EIATTR_CBANK_PARAM_SIZE
	.align		4
.L_21:
        /*0064*/ 	.byte	0x03, 0x19
        /*0066*/ 	.short	0x0014


	//----- nvinfo : EIATTR_PARAM_CBANK
	.align		4
        /*0068*/ 	.byte	0x04, 0x0a
        /*006a*/ 	.short	(.L_23 - .L_22)
	.align		4
.L_22:
        /*006c*/ 	.word	index@(.nv.constant0.triton_poi_fused_constant_pad_nd_2)
        /*0070*/ 	.short	0x0210
        /*0072*/ 	.short	0x0014


	//----- nvinfo : EIATTR_SW_WAR
	.align		4
.L_23:
        /*0074*/ 	.byte	0x04, 0x36
        /*0076*/ 	.short	(.L_25 - .L_24)
.L_24:
        /*0078*/ 	.word	0x00000008
.L_25:


//--------------------- .nv.callgraph             --------------------------
	.section	.nv.callgraph,"",@"SHT_CUDA_CALLGRAPH"
	.align	4
	.sectionentsize	8
	.align		4
        /*0000*/ 	.word	0x00000000
	.align		4
        /*0004*/ 	.word	0xffffffff
	.align		4
        /*0008*/ 	.word	0x00000000
	.align		4
        /*000c*/ 	.word	0xfffffffe
	.align		4
        /*0010*/ 	.word	0x00000000
	.align		4
        /*0014*/ 	.word	0xfffffffd
	.align		4
        /*0018*/ 	.word	0x00000000
	.align		4
        /*001c*/ 	.word	0xfffffffc


//--------------------- .text.triton_poi_fused_constant_pad_nd_2 --------------------------
	.section	.text.triton_poi_fused_constant_pad_nd_2,"ax",@progbits
	.align	128
        .global         triton_poi_fused_constant_pad_nd_2
        .type           triton_poi_fused_constant_pad_nd_2,@function
        .size           triton_poi_fused_constant_pad_nd_2,(.L_x_3 - triton_poi_fused_constant_pad_nd_2)
        .other          triton_poi_fused_constant_pad_nd_2,@"STO_CUDA_ENTRY STV_DEFAULT"
triton_poi_fused_constant_pad_nd_2:
.text.triton_poi_fused_constant_pad_nd_2:
[----:B------:R-:W0:Y:S02]  /*0000*/  LDC R1, c[0x0][0x28] ;  /* 0x00000a00ff017b82 */ /* 0x000e240000000800 */
[----:B------:R-:W1:Y:S01]  /*0010*/  S2R R0, SR_TID.X ;  /* 0x0000000000007919 */ /* 0x000e620000002100 */
[----:B------:R-:W2:Y:S01]  /*0020*/  LDC.64 R2, c[0x0][0x218] ;  /* 0x00008600ff027b82 */ /* 0x000ea20000000a00 */
[----:B------:R-:W-:Y:S01]  /*0030*/  ULDC.64 UR4, c[0x0][0x210] ;  /* 0x0000840000047ab9 */ /* 0x000fe20000000a00 */
[----:B------:R-:W-:Y:S01]  /*0040*/  BSSY B0, `(.L_x_0) ;  /* 0x0000016000007945 */ /* 0x000fe20003800000 */
[----:B------:R-:W3:Y:S01]  /*0050*/  S2R R7, SR_CTAID.X ;  /* 0x0000000000077919 */ /* 0x000ee20000002500 */
[----:B-1----:R-:W-:-:S05]  /*0060*/  LOP3.LUT R0, R0, 0x7f, RZ, 0xc0, !PT ;  /* 0x0000007f00007812 */ /* 0x002fca00078ec0ff */
[----:B---3--:R-:W-:-:S04]  /*0070*/  IMAD R7, R7, 0x80, R0 ;  /* 0x0000008007077824 */ /* 0x008fc800078e0200 */
[----:B------:R-:W-:-:S04]  /*0080*/  IMAD.HI R0, R7, 0x2aaaaaab, RZ ;  /* 0x2aaaaaab07007827 */ /* 0x000fc800078e02ff */
[----:B--2---:R-:W-:Y:S01]  /*0090*/  IMAD.WIDE R2, R7, 0x4, R2 ;  /* 0x0000000407027825 */ /* 0x004fe200078e0202 */
[----:B------:R-:W-:-:S05]  /*00a0*/  LEA.HI R0, R0, R0, RZ, 0x1 ;  /* 0x0000000000007211 */ /* 0x000fca00078f08ff */
[C---:B------:R-:W-:Y:S02]  /*00b0*/  IMAD R4, R0.reuse, -0x6, R7 ;  /* 0xfffffffa00047824 */ /* 0x040fe400078e0207 */
[----:B------:R-:W-:Y:S02]  /*00c0*/  IMAD.SHL.U32 R5, R0, 0x4, RZ ;  /* 0x0000000400057824 */ /* 0x000fe400078e00ff */
[----:B------:R-:W-:Y:S01]  /*00d0*/  VIADD R8, R4, 0xffffffff ;  /* 0xffffffff04087836 */ /* 0x000fe20000000000 */
[----:B------:R-:W-:Y:S02]  /*00e0*/  SHF.R.S32.HI R0, RZ, 0x1f, R4 ;  /* 0x0000001fff007819 */ /* 0x000fe40000011404 */
[----:B------:R-:W-:Y:S02]  /*00f0*/  IADD3 R6, P1, R4, R5, RZ ;  /* 0x0000000504067210 */ /* 0x000fe40007f3e0ff */
[----:B------:R-:W-:Y:S02]  /*0100*/  ISETP.GE.U32.AND P0, PT, R8, 0x4, PT ;  /* 0x000000040800780c */ /* 0x000fe40003f06070 */
[----:B------:R-:W-:Y:S01]  /*0110*/  LEA.HI.X.SX32 R5, R5, R0, 0x1, P1 ;  /* 0x0000000005057211 */ /* 0x000fe200008f0eff */
[----:B------:R-:W-:Y:S01]  /*0120*/  IMAD.MOV.U32 R0, RZ, RZ, RZ ;  /* 0x000000ffff007224 */ /* 0x000fe200078e00ff */
[----:B------:R-:W-:-:S02]  /*0130*/  ISETP.LT.AND P0, PT, R7, 0x180, !P0 ;  /* 0x000001800700780c */ /* 0x000fc40004701270 */
[C---:B------:R-:W-:Y:S02]  /*0140*/  LEA R4, P2, R6.reuse, UR4, 0x2 ;  /* 0x0000000406047c11 */ /* 0x040fe4000f8410ff */
[----:B------:R-:W-:Y:S02]  /*0150*/  ISETP.GE.AND P1, PT, R7, 0x180, PT ;  /* 0x000001800700780c */ /* 0x000fe40003f26270 */
[----:B------:R-:W-:Y:S01]  /*0160*/  LEA.HI.X R5, R6, UR5, R5, 0x2, P2 ;  /* 0x0000000506057c11 */ /* 0x000fe200090f1405 */
[----:B------:R-:W-:-:S06]  /*0170*/  ULDC.64 UR4, c[0x0][0x208] ;  /* 0x0000820000047ab9 */ /* 0x000fcc0000000a00 */
[----:B------:R-:W-:Y:S05]  /*0180*/  @!P0 BRA `(.L_x_1) ;  /* 0x0000000000048947 */ /* 0x000fea0003800000 */
[----:B------:R1:W5:Y:S02]  /*0190*/  LDG.E R0, desc[UR4][R4.64+-0x4] ;  /* 0xfffffc0404007981 */ /* 0x000364000c1e1900 */
.L_x_1:
[----:B------:R-:W-:Y:S05]  /*01a0*/  BSYNC B0 ;  /* 0x0000000000007941 */ /* 0x000fea0003800000 */
.L_x_0:
[----:B-1---5:R-:W-:Y:S01]  /*01b0*/  SEL R5, R0, RZ, P0 ;  /* 0x000000ff00057207 */ /* 0x022fe20000000000 */
[----:B------:R-:W-:Y:S06]  /*01c0*/  @P1 EXIT ;  /* 0x000000000000194d */ /* 0x000fec0003800000 */
[----:B------:R-:W-:Y:S01]  /*01d0*/  STG.E desc[UR4][R2.64], R5 ;  /* 0x0000000502007986 */ /* 0x000fe2000c101904 */
[----:B------:R-:W-:Y:S05]  /*01e0*/  EXIT ;  /* 0x000000000000794d */ /* 0x000fea0003800000 */
.L_x_2:
[----:B------:R-:W-:-:S00]  /*01f0*/  BRA `(.L_x_2) ;  /* 0xfffffffc00fc7947 */ /* 0x000fc0000383ffff */
[----:B------:R-:W-:-:S00]  /*0200*/  NOP ;  /* 0x0000000000007918 */ /* 0x000fc00000000000 */
[----:B------:R-:W-:-:S00]  /*0210*/  NOP ;  /* 0x0000000000007918 */ /* 0x000fc00000000000 */
[----:B------:R-:W-:-:S00]  /*0220*/  NOP ;  /* 0x0000000000007918 */ /* 0x000fc00000000000 */
[----:B------:R-:W-:-:S00]  /*0230*/  NOP ;  /* 0x0000000000007918 */ /* 0x000fc00000000000 */
[----:B------:R-:W-:-:S00]  /*0240*/  NOP ;  /* 0x0000000000007918 */ /* 0x000fc00000000000 */
[----:B------:R-:W-:-:S00]  /*0250*/  NOP ;  /* 0x0000000000007918 */ /* 0x000fc00000000000 */
[----:B------:R-:W-:-:S00]  /*0260*/  NOP ;  /* 0x0000000000007918 */ /* 0x000fc00000000000 */
[----:B------:R-:W-:-:S00]  /*0270*/  NOP ;  /* 0x0000000000007918 */ /* 0x000fc00000000000 */
.L_x_3:


//--------------------- .nv.constant0.triton_poi_fused_constant_pad_nd_2 --------------------------
	.section	.nv.constant0.triton_poi_fused_constant_pad_nd_2,"a",@progbits
	.sectionflags	@""
	.align	4
.nv.constant0.triton_poi_fused_constant_pad_nd_2:
	.zero		548
